//
// Generated by NVIDIA NVVM Compiler
//
// Compiler Build ID: CL-36424714
// Cuda compilation tools, release 13.0, V13.0.88
// Based on NVVM 20.0.0
//

.version 9.0
.target sm_100
.address_size 64


.entry _Z25Kernel_ScalaireMulMat_IntPhiS_(
	.param .u64 .ptr .align 1 _Z25Kernel_ScalaireMulMat_IntPhiS__param_0,
	.param .u32 _Z25Kernel_ScalaireMulMat_IntPhiS__param_1,
	.param .u64 .ptr .align 1 _Z25Kernel_ScalaireMulMat_IntPhiS__param_2
)
{
	.reg .b16 	%rs<3>;
	.reg .b32 	%r<11>;
	.reg .b64 	%rd<8>;

	ld.param.u64 	%rd1, [_Z25Kernel_ScalaireMulMat_IntPhiS__param_0];
	ld.param.u64 	%rd2, [_Z25Kernel_ScalaireMulMat_IntPhiS__param_2];
	cvta.to.global.u64 	%rd3, %rd2;
	cvta.to.global.u64 	%rd4, %rd1;
	mov.u32 	%r1, %ctaid.x;
	mov.u32 	%r2, %ntid.x;
	mov.u32 	%r3, %tid.x;
	mov.u32 	%r4, %ctaid.y;
	mov.u32 	%r5, %ntid.y;
	mov.u32 	%r6, %tid.y;
	mad.lo.s32 	%r7, %r4, %r5, %r6;
	mov.u32 	%r8, %nctaid.x;
	mad.lo.s32 	%r9, %r7, %r8, %r1;
	mad.lo.s32 	%r10, %r9, %r2, %r3;
	cvt.s64.s32 	%rd5, %r10;
	add.s64 	%rd6, %rd4, %rd5;
	ld.global.u8 	%rs1, [%rd6];
	add.s16 	%rs2, %rs1, 50;
	add.s64 	%rd7, %rd3, %rd5;
	st.global.u8 	[%rd7], %rs2;
	ret;

}
.entry _Z11Kernel_GradPhPiS0_S0_(
	.param .u64 .ptr .align 1 _Z11Kernel_GradPhPiS0_S0__param_0,
	.param .u64 .ptr .align 1 _Z11Kernel_GradPhPiS0_S0__param_1,
	.param .u64 .ptr .align 1 _Z11Kernel_GradPhPiS0_S0__param_2,
	.param .u64 .ptr .align 1 _Z11Kernel_GradPhPiS0_S0__param_3
)
{


	ret;

}


// ===== COMPILED SASS (sm_100) =====

	.target	sm_100

	.elftype	@"ET_EXEC"


//--------------------- .note.nv.tkinfo           --------------------------
	.section	.note.nv.tkinfo,"",@"SHT_NOTE"
	.sectionflags	@"SHF_NOTE_NV_TKINFO"
	.tkinfo
        /*0018*/ 	.word	0x00000002
        /*0030*/ 	.string	""
        /*0030*/ 	.string	"ptxas"
        /*0030*/ 	.string	"Cuda compilation tools, release 13.0, V13.0.88"
        /*0030*/ 	.string	"Build cuda_13.0.r13.0/compiler.36424714_0"
        /*0030*/ 	.string	"-arch sm_100 -m 64 "



//--------------------- .note.nv.cuinfo           --------------------------
	.section	.note.nv.cuinfo,"",@"SHT_NOTE"
	.sectionflags	@"SHF_NOTE_NV_CUINFO"
        /*0018*/ 	.short	0x0002
        /*001a*/ 	.short	0x0064
        /*001c*/ 	.short	0x0082
	.zero		2


//--------------------- .nv.info                  --------------------------
	.section	.nv.info,"",@"SHT_CUDA_INFO"
	.align	4


	//----- nvinfo : EIATTR_REGCOUNT
	.align		4
        /*0000*/ 	.byte	0x04, 0x2f
        /*0002*/ 	.short	(.L_1 - .L_0)
	.align		4
.L_0:
        /*0004*/ 	.word	index@(_Z25Kernel_ScalaireMulMat_IntPhiS_)
        /*0008*/ 	.word	0x0000000a


	//----- nvinfo : EIATTR_FRAME_SIZE
	.align		4
.L_1:
        /*000c*/ 	.byte	0x04, 0x11
        /*000e*/ 	.short	(.L_3 - .L_2)
	.align		4
.L_2:
        /*0010*/ 	.word	index@(_Z25Kernel_ScalaireMulMat_IntPhiS_)
        /*0014*/ 	.word	0x00000000


	//----- nvinfo : EIATTR_REGCOUNT
	.align		4
.L_3:
        /*0018*/ 	.byte	0x04, 0x2f
        /*001a*/ 	.short	(.L_5 - .L_4)
	.align		4
.L_4:
        /*001c*/ 	.word	index@(_Z11Kernel_GradPhPiS0_S0_)
        /*0020*/ 	.word	0x00000004


	//----- nvinfo : EIATTR_FRAME_SIZE
	.align		4
.L_5:
        /*0024*/ 	.byte	0x04, 0x11
        /*0026*/ 	.short	(.L_7 - .L_6)
	.align		4
.L_6:
        /*0028*/ 	.word	index@(_Z11Kernel_GradPhPiS0_S0_)
        /*002c*/ 	.word	0x00000000


	//----- nvinfo : EIATTR_MIN_STACK_SIZE
	.align		4
.L_7:
        /*0030*/ 	.byte	0x04, 0x12
        /*0032*/ 	.short	(.L_9 - .L_8)
	.align		4
.L_8:
        /*0034*/ 	.word	index@(_Z11Kernel_GradPhPiS0_S0_)
        /*0038*/ 	.word	0x00000000


	//----- nvinfo : EIATTR_MIN_STACK_SIZE
	.align		4
.L_9:
        /*003c*/ 	.byte	0x04, 0x12
        /*003e*/ 	.short	(.L_11 - .L_10)
	.align		4
.L_10:
        /*0040*/ 	.word	index@(_Z25Kernel_ScalaireMulMat_IntPhiS_)
        /*0044*/ 	.word	0x00000000
.L_11:


//--------------------- .nv.compat                --------------------------
	.section	.nv.compat,"",@"SHT_CUDA_COMPAT_INFO"
	.align	4
        /*0000*/ 	.byte	0x02, 0x09, 0x00, 0x00, 0x02, 0x02, 0x01, 0x00, 0x02, 0x05, 0x05, 0x00, 0x03, 0x07, 0x01, 0x01
        /*0010*/ 	.byte	0x02, 0x03, 0x00, 0x00, 0x02, 0x06, 0x01, 0x00, 0x04, 0x0b, 0x08, 0x00, 0x09, 0x00, 0x00, 0x00
        /*0020*/ 	.byte	0x00, 0x00, 0x00, 0x00


//--------------------- .nv.info._Z11Kernel_GradPhPiS0_S0_ --------------------------
	.section	.nv.info._Z11Kernel_GradPhPiS0_S0_,"",@"SHT_CUDA_INFO"
	.sectionflags	@""
	.align	4


	//----- nvinfo : EIATTR_CUDA_API_VERSION
	.align		4
        /*0000*/ 	.byte	0x04, 0x37
        /*0002*/ 	.short	(.L_13 - .L_12)
.L_12:
        /*0004*/ 	.word	0x00000082


	//----- nvinfo : EIATTR_KPARAM_INFO
	.align		4
.L_13:
        /*0008*/ 	.byte	0x04, 0x17
        /*000a*/ 	.short	(.L_15 - .L_14)
.L_14:
        /*000c*/ 	.word	0x00000000
        /*0010*/ 	.short	0x0003
        /*0012*/ 	.short	0x0018
        /*0014*/ 	.byte	0x00, 0xf5, 0x21, 0x00


	//----- nvinfo : EIATTR_KPARAM_INFO
	.align		4
.L_15:
        /*0018*/ 	.byte	0x04, 0x17
        /*001a*/ 	.short	(.L_17 - .L_16)
.L_16:
        /*001c*/ 	.word	0x00000000
        /*0020*/ 	.short	0x0002
        /*0022*/ 	.short	0x0010
        /*0024*/ 	.byte	0x00, 0xf5, 0x21, 0x00


	//----- nvinfo : EIATTR_KPARAM_INFO
	.align		4
.L_17:
        /*0028*/ 	.byte	0x04, 0x17
        /*002a*/ 	.short	(.L_19 - .L_18)
.L_18:
        /*002c*/ 	.word	0x00000000
        /*0030*/ 	.short	0x0001
        /*0032*/ 	.short	0x0008
        /*0034*/ 	.byte	0x00, 0xf5, 0x21, 0x00


	//----- nvinfo : EIATTR_KPARAM_INFO
	.align		4
.L_19:
        /*0038*/ 	.byte	0x04, 0x17
        /*003a*/ 	.short	(.L_21 - .L_20)
.L_20:
        /*003c*/ 	.word	0x00000000
        /*0040*/ 	.short	0x0000
        /*0042*/ 	.short	0x0000
        /*0044*/ 	.byte	0x00, 0xf5, 0x21, 0x00


	//----- nvinfo : EIATTR_SPARSE_MMA_MASK
	.align		4
.L_21:
        /*0048*/ 	.byte	0x03, 0x50
        /*004a*/ 	.short	0x0000


	//----- nvinfo : EIATTR_MAXREG_COUNT
	.align		4
        /*004c*/ 	.byte	0x03, 0x1b
        /*004e*/ 	.short	0x00ff


	//----- nvinfo : EIATTR_MERCURY_ISA_VERSION
	.align		4
        /*0050*/ 	.byte	0x03, 0x5f
        /*0052*/ 	.short	0x0101


	//----- nvinfo : EIATTR_VRC_CTA_INIT_COUNT
	.align		4
        /*0054*/ 	.byte	0x02, 0x4a
	.zero		1
	.zero		1


	//----- nvinfo : EIATTR_EXIT_INSTR_OFFSETS
	.align		4
        /*0058*/ 	.byte	0x04, 0x1c
        /*005a*/ 	.short	(.L_23 - .L_22)


	//   ....[0]....
.L_22:
        /*005c*/ 	.word	0x00000010


	//----- nvinfo : EIATTR_CBANK_PARAM_SIZE
	.align		4
.L_23:
        /*0060*/ 	.byte	0x03, 0x19
        /*0062*/ 	.short	0x0020


	//----- nvinfo : EIATTR_PARAM_CBANK
	.align		4
        /*0064*/ 	.byte	0x04, 0x0a
        /*0066*/ 	.short	(.L_25 - .L_24)
	.align		4
.L_24:
        /*0068*/ 	.word	index@(.nv.constant0._Z11Kernel_GradPhPiS0_S0_)
        /*006c*/ 	.short	0x0380
        /*006e*/ 	.short	0x0020


	//----- nvinfo : EIATTR_SW_WAR
	.align		4
.L_25:
        /*0070*/ 	.byte	0x04, 0x36
        /*0072*/ 	.short	(.L_27 - .L_26)
.L_26:
        /*0074*/ 	.word	0x00000008
.L_27:


//--------------------- .nv.info._Z25Kernel_ScalaireMulMat_IntPhiS_ --------------------------
	.section	.nv.info._Z25Kernel_ScalaireMulMat_IntPhiS_,"",@"SHT_CUDA_INFO"
	.sectionflags	@""
	.align	4


	//----- nvinfo : EIATTR_CUDA_API_VERSION
	.align		4
        /*0000*/ 	.byte	0x04, 0x37
        /*0002*/ 	.short	(.L_29 - .L_28)
.L_28:
        /*0004*/ 	.word	0x00000082


	//----- nvinfo : EIATTR_KPARAM_INFO
	.align		4
.L_29:
        /*0008*/ 	.byte	0x04, 0x17
        /*000a*/ 	.short	(.L_31 - .L_30)
.L_30:
        /*000c*/ 	.word	0x00000000
        /*0010*/ 	.short	0x0002
        /*0012*/ 	.short	0x0010
        /*0014*/ 	.byte	0x00, 0xf5, 0x21, 0x00


	//----- nvinfo : EIATTR_KPARAM_INFO
	.align		4
.L_31:
        /*0018*/ 	.byte	0x04, 0x17
        /*001a*/ 	.short	(.L_33 - .L_32)
.L_32:
        /*001c*/ 	.word	0x00000000
        /*0020*/ 	.short	0x0001
        /*0022*/ 	.short	0x0008
        /*0024*/ 	.byte	0x00, 0xf0, 0x11, 0x00


	//----- nvinfo : EIATTR_KPARAM_INFO
	.align		4
.L_33:
        /*0028*/ 	.byte	0x04, 0x17
        /*002a*/ 	.short	(.L_35 - .L_34)
.L_34:
        /*002c*/ 	.word	0x00000000
        /*0030*/ 	.short	0x0000
        /*0032*/ 	.short	0x0000
        /*0034*/ 	.byte	0x00, 0xf5, 0x21, 0x00


	//----- nvinfo : EIATTR_SPARSE_MMA_MASK
	.align		4
.L_35:
        /*0038*/ 	.byte	0x03, 0x50
        /*003a*/ 	.short	0x0000


	//----- nvinfo : EIATTR_MAXREG_COUNT
	.align		4
        /*003c*/ 	.byte	0x03, 0x1b
        /*003e*/ 	.short	0x00ff


	//----- nvinfo : EIATTR_MERCURY_ISA_VERSION
	.align		4
        /*0040*/ 	.byte	0x03, 0x5f
        /*0042*/ 	.short	0x0101


	//----- nvinfo : EIATTR_VRC_CTA_INIT_COUNT
	.align		4
        /*0044*/ 	.byte	0x02, 0x4a
	.zero		1
	.zero		1


	//----- nvinfo : EIATTR_EXIT_INSTR_OFFSETS
	.align		4
        /*0048*/ 	.byte	0x04, 0x1c
        /*004a*/ 	.short	(.L_37 - .L_36)


	//   ....[0]....
.L_36:
        /*004c*/ 	.word	0x00000160


	//----- nvinfo : EIATTR_CBANK_PARAM_SIZE
	.align		4
.L_37:
        /*0050*/ 	.byte	0x03, 0x19
        /*0052*/ 	.short	0x0018


	//----- nvinfo : EIATTR_PARAM_CBANK
	.align		4
        /*0054*/ 	.byte	0x04, 0x0a
        /*0056*/ 	.short	(.L_39 - .L_38)
	.align		4
.L_38:
        /*0058*/ 	.word	index@(.nv.constant0._Z25Kernel_ScalaireMulMat_IntPhiS_)
        /*005c*/ 	.short	0x0380
        /*005e*/ 	.short	0x0018


	//----- nvinfo : EIATTR_SW_WAR
	.align		4
.L_39:
        /*0060*/ 	.byte	0x04, 0x36
        /*0062*/ 	.short	(.L_41 - .L_40)
.L_40:
        /*0064*/ 	.word	0x00000008
.L_41:


//--------------------- .nv.callgraph             --------------------------
	.section	.nv.callgraph,"",@"SHT_CUDA_CALLGRAPH"
	.align	4
	.sectionentsize	8
	.align		4
        /*0000*/ 	.word	0x00000000
	.align		4
        /*0004*/ 	.word	0xffffffff
	.align		4
        /*0008*/ 	.word	0x00000000
	.align		4
        /*000c*/ 	.word	0xfffffffe
	.align		4
        /*0010*/ 	.word	0x00000000
	.align		4
        /*0014*/ 	.word	0xfffffffd
	.align		4
        /*0018*/ 	.word	0x00000000
	.align		4
        /*001c*/ 	.word	0xfffffffc


//--------------------- .text._Z11Kernel_GradPhPiS0_S0_ --------------------------
	.section	.text._Z11Kernel_GradPhPiS0_S0_,"ax",@progbits
	.align	128
.text._Z11Kernel_GradPhPiS0_S0_:
        .type           _Z11Kernel_GradPhPiS0_S0_,@function
        .size           _Z11Kernel_GradPhPiS0_S0_,(.L_x_2 - _Z11Kernel_GradPhPiS0_S0_)
        .other          _Z11Kernel_GradPhPiS0_S0_,@"STO_CUDA_ENTRY STV_DEFAULT"
_Z11Kernel_GradPhPiS0_S0_:
[----:B------:R-:W-:Y:S01]  /*0000*/  LDC R1, c[0x0][0x37c] ;  /* 0x0000df00ff017b82 */ /* 0x000fe20000000800 */
[----:B------:R-:W-:Y:S05]  /*0010*/  EXIT ;  /* 0x000000000000794d */ /* 0x000fea0003800000 */
.L_x_0:
[----:B------:R-:W-:-:S00]  /*0020*/  BRA `(.L_x_0) ;  /* 0xfffffffc00fc7947 */ /* 0x000fc0000383ffff */
[----:B------:R-:W-:-:S00]  /*0030*/  NOP ;  /* 0x0000000000007918 */ /* 0x000fc00000000000 */
        /* <DEDUP_REMOVED lines=12> */
.L_x_2:


//--------------------- .text._Z25Kernel_ScalaireMulMat_IntPhiS_ --------------------------
	.section	.text._Z25Kernel_ScalaireMulMat_IntPhiS_,"ax",@progbits
	.align	128
.text._Z25Kernel_ScalaireMulMat_IntPhiS_:
        .type           _Z25Kernel_ScalaireMulMat_IntPhiS_,@function
        .size           _Z25Kernel_ScalaireMulMat_IntPhiS_,(.L_x_3 - _Z25Kernel_ScalaireMulMat_IntPhiS_)
        .other          _Z25Kernel_ScalaireMulMat_IntPhiS_,@"STO_CUDA_ENTRY STV_DEFAULT"
_Z25Kernel_ScalaireMulMat_IntPhiS_:
[----:B------:R-:W-:Y:S01]  /*0000*/  LDC R1, c[0x0][0x37c] ;  /* 0x0000df00ff017b82 */ /* 0x000fe20000000800 */
[----:B------:R-:W0:Y:S01]  /*0010*/  S2R R5, SR_TID.Y ;  /* 0x0000000000057919 */ /* 0x000e220000002200 */
[----:B------:R-:W1:Y:S06]  /*0020*/  LDCU UR6, c[0x0][0x360] ;  /* 0x00006c00ff0677ac */ /* 0x000e6c0008000800 */
[----:B------:R-:W0:Y:S01]  /*0030*/  S2UR UR5, SR_CTAID.Y ;  /* 0x00000000000579c3 */ /* 0x000e220000002600 */
[----:B------:R-:W1:Y:S01]  /*0040*/  S2R R3, SR_TID.X ;  /* 0x0000000000037919 */ /* 0x000e620000002100 */
[----:B------:R-:W2:Y:S06]  /*0050*/  LDCU.64 UR8, c[0x0][0x380] ;  /* 0x00007000ff0877ac */ /* 0x000eac0008000a00 */
[----:B------:R-:W0:Y:S08]  /*0060*/  LDC R0, c[0x0][0x364] ;  /* 0x0000d900ff007b82 */ /* 0x000e300000000800 */
[----:B------:R-:W3:Y:S08]  /*0070*/  S2UR UR4, SR_CTAID.X ;  /* 0x00000000000479c3 */ /* 0x000ef00000002500 */
[----:B------:R-:W3:Y:S01]  /*0080*/  LDC R7, c[0x0][0x370] ;  /* 0x0000dc00ff077b82 */ /* 0x000ee20000000800 */
[----:B0-----:R-:W-:-:S04]  /*0090*/  IMAD R0, R0, UR5, R5 ;  /* 0x0000000500007c24 */ /* 0x001fc8000f8e0205 */
[----:B---3--:R-:W-:Y:S01]  /*00a0*/  IMAD R0, R0, R7, UR4 ;  /* 0x0000000400007e24 */ /* 0x008fe2000f8e0207 */
[----:B------:R-:W0:Y:S03]  /*00b0*/  LDCU.64 UR4, c[0x0][0x358] ;  /* 0x00006b00ff0477ac */ /* 0x000e260008000a00 */
[----:B-1----:R-:W-:Y:S01]  /*00c0*/  IMAD R0, R0, UR6, R3 ;  /* 0x0000000600007c24 */ /* 0x002fe2000f8e0203 */
[----:B------:R-:W1:Y:S04]  /*00d0*/  LDCU.64 UR6, c[0x0][0x390] ;  /* 0x00007200ff0677ac */ /* 0x000e680008000a00 */
[----:B------:R-:W-:Y:S02]  /*00e0*/  SHF.R.S32.HI R5, RZ, 0x1f, R0 ;  /* 0x0000001fff057819 */ /* 0x000fe40000011400 */
[----:B--2---:R-:W-:-:S04]  /*00f0*/  IADD3 R2, P0, PT, R0, UR8, RZ ;  /* 0x0000000800027c10 */ /* 0x004fc8000ff1e0ff */
[----:B------:R-:W-:-:S05]  /*0100*/  IADD3.X R3, PT, PT, R5, UR9, RZ, P0, !PT ;  /* 0x0000000905037c10 */ /* 0x000fca00087fe4ff */
[----:B0-----:R-:W2:Y:S01]  /*0110*/  LDG.E.U8 R2, desc[UR4][R2.64] ;  /* 0x0000000402027981 */ /* 0x001ea2000c1e1100 */
[----:B-1----:R-:W-:-:S04]  /*0120*/  IADD3 R4, P0, PT, R0, UR6, RZ ;  /* 0x0000000600047c10 */ /* 0x002fc8000ff1e0ff */
[----:B------:R-:W-:Y:S01]  /*0130*/  IADD3.X R5, PT, PT, R5, UR7, RZ, P0, !PT ;  /* 0x0000000705057c10 */ /* 0x000fe200087fe4ff */
[----:B--2---:R-:W-:-:S05]  /*0140*/  VIADD R7, R2, 0x32 ;  /* 0x0000003202077836 */ /* 0x004fca0000000000 */
[----:B------:R-:W-:Y:S01]  /*0150*/  STG.E.U8 desc[UR4][R4.64], R7 ;  /* 0x0000000704007986 */ /* 0x000fe2000c101104 */
[----:B------:R-:W-:Y:S05]  /*0160*/  EXIT ;  /* 0x000000000000794d */ /* 0x000fea0003800000 */
.L_x_1:
        /* <DEDUP_REMOVED lines=9> */
.L_x_3:


//--------------------- .nv.shared.reserved.0     --------------------------
	.section	.nv.shared.reserved.0,"aw",@nobits
	.weak		__nv_reservedSMEM_offset_0_alias
	.size		__nv_reservedSMEM_offset_0_alias, 0, 64
	.other		__nv_reservedSMEM_offset_0_alias,@"STO_CUDA_RESERVED_SHARED STV_DEFAULT"
__nv_reservedSMEM_offset_0_alias:
	.zero		0
	.zero		64


//--------------------- .nv.constant0._Z11Kernel_GradPhPiS0_S0_ --------------------------
	.section	.nv.constant0._Z11Kernel_GradPhPiS0_S0_,"a",@progbits
	.sectionflags	@""
	.align	4
.nv.constant0._Z11Kernel_GradPhPiS0_S0_:
	.zero		928


//--------------------- .nv.constant0._Z25Kernel_ScalaireMulMat_IntPhiS_ --------------------------
	.section	.nv.constant0._Z25Kernel_ScalaireMulMat_IntPhiS_,"a",@progbits
	.sectionflags	@""
	.align	4
.nv.constant0._Z25Kernel_ScalaireMulMat_IntPhiS_:
	.zero		920


//--------------------- SYMBOLS --------------------------

	.type		.nv.reservedSmem.offset0,@object
	.size		.nv.reservedSmem.offset0,0x4
